	.headerflags	@"EF_CUDA_TEXMODE_UNIFIED EF_CUDA_64BIT_ADDRESS EF_CUDA_ACCELERATORS EF_CUDA_SM90 EF_CUDA_VIRTUAL_SM(EF_CUDA_SM90)"
	.elftype	@"ET_EXEC"


//--------------------- .nv.info                  --------------------------
	.section	.nv.info,"",@"SHT_CUDA_INFO"
	.align	4


	//----- nvinfo : EIATTR_REGCOUNT
	.align		4
        /*0000*/ 	.byte	0x04, 0x2f
        /*0002*/ 	.short	(.L_1 - .L_0)
	.align		4
.L_0:
        /*0004*/ 	.word	index@(triton_mm)
        /*0008*/ 	.word	0x0000003a


	//----- nvinfo : EIATTR_MIN_STACK_SIZE
	.align		4
.L_1:
        /*000c*/ 	.byte	0x04, 0x12
        /*000e*/ 	.short	(.L_3 - .L_2)
	.align		4
.L_2:
        /*0010*/ 	.word	index@(triton_mm)
        /*0014*/ 	.word	0x00000000


	//----- nvinfo : EIATTR_FRAME_SIZE
	.align		4
.L_3:
        /*0018*/ 	.byte	0x04, 0x11
        /*001a*/ 	.short	(.L_5 - .L_4)
	.align		4
.L_4:
        /*001c*/ 	.word	index@(triton_mm)
        /*0020*/ 	.word	0x00000000


	//----- nvinfo : EIATTR_MIN_STACK_SIZE
	.align		4
.L_5:
        /*0024*/ 	.byte	0x04, 0x12
        /*0026*/ 	.short	(.L_7 - .L_6)
	.align		4
.L_6:
        /*0028*/ 	.word	index@(triton_mm)
        /*002c*/ 	.word	0x00000000
.L_7:


//--------------------- .nv.info.triton_mm        --------------------------
	.section	.nv.info.triton_mm,"",@"SHT_CUDA_INFO"
	.sectionflags	@""
	.align	4


	//----- nvinfo : EIATTR_CUDA_API_VERSION
	.align		4
        /*0000*/ 	.byte	0x04, 0x37
        /*0002*/ 	.short	(.L_9 - .L_8)
.L_8:
        /*0004*/ 	.word	0x0000007c


	//----- nvinfo : EIATTR_KPARAM_INFO
	.align		4
.L_9:
        /*0008*/ 	.byte	0x04, 0x17
        /*000a*/ 	.short	(.L_11 - .L_10)
.L_10:
        /*000c*/ 	.word	0x00000000
        /*0010*/ 	.short	0x0003
        /*0012*/ 	.short	0x0018
        /*0014*/ 	.byte	0x00, 0xf0, 0x11, 0x00


	//----- nvinfo : EIATTR_KPARAM_INFO
	.align		4
.L_11:
        /*0018*/ 	.byte	0x04, 0x17
        /*001a*/ 	.short	(.L_13 - .L_12)
.L_12:
        /*001c*/ 	.word	0x00000000
        /*0020*/ 	.short	0x0002
        /*0022*/ 	.short	0x0010
        /*0024*/ 	.byte	0x00, 0xf0, 0x21, 0x00


	//----- nvinfo : EIATTR_KPARAM_INFO
	.align		4
.L_13:
        /*0028*/ 	.byte	0x04, 0x17
        /*002a*/ 	.short	(.L_15 - .L_14)
.L_14:
        /*002c*/ 	.word	0x00000000
        /*0030*/ 	.short	0x0001
        /*0032*/ 	.short	0x0008
        /*0034*/ 	.byte	0x00, 0xf0, 0x21, 0x00


	//----- nvinfo : EIATTR_KPARAM_INFO
	.align		4
.L_15:
        /*0038*/ 	.byte	0x04, 0x17
        /*003a*/ 	.short	(.L_17 - .L_16)
.L_16:
        /*003c*/ 	.word	0x00000000
        /*0040*/ 	.short	0x0000
        /*0042*/ 	.short	0x0000
        /*0044*/ 	.byte	0x00, 0xf0, 0x21, 0x00


	//----- nvinfo : EIATTR_SPARSE_MMA_MASK
	.align		4
.L_17:
        /*0048*/ 	.byte	0x03, 0x50
        /*004a*/ 	.short	0x0000


	//----- nvinfo : EIATTR_MAXREG_COUNT
	.align		4
        /*004c*/ 	.byte	0x03, 0x1b
        /*004e*/ 	.short	0x00ff


	//----- nvinfo : EIATTR_COOP_GROUP_MASK_REGIDS
	.align		4
        /*0050*/ 	.byte	0x04, 0x29
        /*0052*/ 	.short	(.L_19 - .L_18)


	//   ....[0]....
.L_18:
        /*0054*/ 	.word	0xffffffff


	//----- nvinfo : EIATTR_COOP_GROUP_INSTR_OFFSETS
	.align		4
.L_19:
        /*0058*/ 	.byte	0x04, 0x28
        /*005a*/ 	.short	(.L_21 - .L_20)


	//   ....[0]....
.L_20:
        /*005c*/ 	.word	0x000008d0


	//----- nvinfo : EIATTR_EXIT_INSTR_OFFSETS
	.align		4
.L_21:
        /*0060*/ 	.byte	0x04, 0x1c
        /*0062*/ 	.short	(.L_23 - .L_22)


	//   ....[0]....
.L_22:
        /*0064*/ 	.word	0x00000050


	//   ....[1]....
        /*0068*/ 	.word	0x00000f60


	//   ....[2]....
        /*006c*/ 	.word	0x00000fb0


	//----- nvinfo : EIATTR_MAX_THREADS
	.align		4
.L_23:
        /*0070*/ 	.byte	0x04, 0x05
        /*0072*/ 	.short	(.L_25 - .L_24)
.L_24:
        /*0074*/ 	.word	0x00000080
        /*0078*/ 	.word	0x00000001
        /*007c*/ 	.word	0x00000001


	//----- nvinfo : EIATTR_CBANK_PARAM_SIZE
	.align		4
.L_25:
        /*0080*/ 	.byte	0x03, 0x19
        /*0082*/ 	.short	0x001c


	//----- nvinfo : EIATTR_PARAM_CBANK
	.align		4
        /*0084*/ 	.byte	0x04, 0x0a
        /*0086*/ 	.short	(.L_27 - .L_26)
	.align		4
.L_26:
        /*0088*/ 	.word	index@(.nv.constant0.triton_mm)
        /*008c*/ 	.short	0x0210
        /*008e*/ 	.short	0x001c


	//----- nvinfo : EIATTR_SW_WAR
	.align		4
.L_27:
        /*0090*/ 	.byte	0x04, 0x36
        /*0092*/ 	.short	(.L_29 - .L_28)
.L_28:
        /*0094*/ 	.word	0x00000008
.L_29:


//--------------------- .nv.callgraph             --------------------------
	.section	.nv.callgraph,"",@"SHT_CUDA_CALLGRAPH"
	.align	4
	.sectionentsize	8
	.align		4
        /*0000*/ 	.word	0x00000000
	.align		4
        /*0004*/ 	.word	0xffffffff
	.align		4
        /*0008*/ 	.word	0x00000000
	.align		4
        /*000c*/ 	.word	0xfffffffe
	.align		4
        /*0010*/ 	.word	0x00000000
	.align		4
        /*0014*/ 	.word	0xfffffffd
	.align		4
        /*0018*/ 	.word	0x00000000
	.align		4
        /*001c*/ 	.word	0xfffffffc


//--------------------- .text.triton_mm           --------------------------
	.section	.text.triton_mm,"ax",@progbits
	.sectionflags	@"SHF_BARRIERS=1"
	.align	128
        .global         triton_mm
        .type           triton_mm,@function
        .size           triton_mm,(.L_x_2 - triton_mm)
        .other          triton_mm,@"STO_CUDA_ENTRY STV_DEFAULT"
triton_mm:
.text.triton_mm:
[----:B------:R-:W1:Y:S02]  /*0000*/  LDC R1, c[0x0][0x28] ;  /* 0x00000a00ff017b82 */ /* 0x000e640000000800 */
[----:B------:R-:W2:Y:S01]  /*0010*/  LDC R9, c[0x0][0x228] ;  /* 0x00008a00ff097b82 */ /* 0x000ea20000000800 */
[----:B------:R-:W-:-:S04]  /*0020*/  IMAD.MOV.U32 R0, RZ, RZ, 0x3000 ;  /* 0x00003000ff007424 */ /* 0x000fc800078e00ff */
[----:B--2---:R-:W-:-:S05]  /*0030*/  IMAD R0, R9, R0, 0x3000000 ;  /* 0x0300000009007424 */ /* 0x004fca00078e0200 */
[----:B------:R-:W-:-:S13]  /*0040*/  ISETP.NE.AND P0, PT, R0, RZ, PT ;  /* 0x000000ff0000720c */ /* 0x000fda0003f05270 */
[----:B------:R-:W-:Y:S05]  /*0050*/  @!P0 EXIT ;  /* 0x000000000000894d */ /* 0x000fea0003800000 */
[----:B------:R-:W2:Y:S01]  /*0060*/  S2R R11, SR_CTAID.X ;  /* 0x00000000000b7919 */ /* 0x000ea20000002500 */
[----:B------:R-:W-:Y:S01]  /*0070*/  VIADD R0, R9, 0x103f ;  /* 0x0000103f09007836 */ /* 0x000fe20000000000 */
[----:B------:R-:W3:Y:S01]  /*0080*/  S2UR UR8, SR_CgaCtaId ;  /* 0x00000000000879c3 */ /* 0x000ee20000008800 */
[----:B------:R-:W-:Y:S01]  /*0090*/  UMOV UR4, 0x400 ;  /* 0x0000040000047882 */ /* 0x000fe20000000000 */
[----:B------:R-:W-:Y:S01]  /*00a0*/  ULDC.64 UR10, c[0x0][0x208] ;  /* 0x00008200000a7ab9 */ /* 0x000fe20000000a00 */
[----:B------:R-:W-:Y:S02]  /*00b0*/  CS2R R24, SRZ ;  /* 0x0000000000187805 */ /* 0x000fe4000001ff00 */
[----:B------:R-:W-:Y:S02]  /*00c0*/  SHF.R.S32.HI R3, RZ, 0x1f, R0 ;  /* 0x0000001fff037819 */ /* 0x000fe40000011400 */
[----:B------:R-:W-:Y:S02]  /*00d0*/  CS2R R26, SRZ ;  /* 0x00000000001a7805 */ /* 0x000fe4000001ff00 */
[----:B------:R-:W-:-:S02]  /*00e0*/  CS2R R28, SRZ ;  /* 0x00000000001c7805 */ /* 0x000fc4000001ff00 */
[----:B------:R-:W-:Y:S02]  /*00f0*/  CS2R R30, SRZ ;  /* 0x00000000001e7805 */ /* 0x000fe4000001ff00 */
[----:B------:R-:W-:Y:S02]  /*0100*/  LEA.HI R3, R3, R0, RZ, 0x6 ;  /* 0x0000000003037211 */ /* 0x000fe400078f30ff */
[----:B------:R-:W-:Y:S02]  /*0110*/  CS2R R32, SRZ ;  /* 0x0000000000207805 */ /* 0x000fe4000001ff00 */
[----:B------:R-:W-:Y:S02]  /*0120*/  CS2R R34, SRZ ;  /* 0x0000000000227805 */ /* 0x000fe4000001ff00 */
[----:B------:R-:W-:Y:S02]  /*0130*/  CS2R R36, SRZ ;  /* 0x0000000000247805 */ /* 0x000fe4000001ff00 */
[----:B------:R-:W-:-:S02]  /*0140*/  CS2R R38, SRZ ;  /* 0x0000000000267805 */ /* 0x000fc4000001ff00 */
[----:B------:R-:W-:Y:S02]  /*0150*/  CS2R R40, SRZ ;  /* 0x0000000000287805 */ /* 0x000fe4000001ff00 */
[----:B------:R-:W-:Y:S02]  /*0160*/  CS2R R42, SRZ ;  /* 0x00000000002a7805 */ /* 0x000fe4000001ff00 */
[----:B------:R-:W-:Y:S02]  /*0170*/  CS2R R44, SRZ ;  /* 0x00000000002c7805 */ /* 0x000fe4000001ff00 */
[----:B------:R-:W-:Y:S02]  /*0180*/  CS2R R46, SRZ ;  /* 0x00000000002e7805 */ /* 0x000fe4000001ff00 */
[----:B------:R-:W-:Y:S02]  /*0190*/  CS2R R48, SRZ ;  /* 0x0000000000307805 */ /* 0x000fe4000001ff00 */
[----:B------:R-:W-:-:S02]  /*01a0*/  CS2R R50, SRZ ;  /* 0x0000000000327805 */ /* 0x000fc4000001ff00 */
[----:B------:R-:W-:Y:S02]  /*01b0*/  CS2R R52, SRZ ;  /* 0x0000000000347805 */ /* 0x000fe4000001ff00 */
[----:B------:R-:W-:Y:S01]  /*01c0*/  CS2R R54, SRZ ;  /* 0x0000000000367805 */ /* 0x000fe2000001ff00 */
[----:B------:R-:W-:Y:S01]  /*01d0*/  UMOV UR9, 0xffffffff ;  /* 0xffffffff00097882 */ /* 0x000fe20000000000 */
[----:B---3--:R-:W-:Y:S01]  /*01e0*/  UPRMT UR8, UR8, 0x654, UR4 ;  /* 0x0000065408087896 */ /* 0x008fe20008000004 */
[C---:B--2---:R-:W-:Y:S01]  /*01f0*/  IMAD.HI R2, R11.reuse, 0x2aaaaaab, RZ ;  /* 0x2aaaaaab0b027827 */ /* 0x044fe200078e02ff */
[----:B------:R-:W-:Y:S02]  /*0200*/  IABS R10, R11 ;  /* 0x0000000b000a7213 */ /* 0x000fe40000000000 */
[----:B------:R-:W-:Y:S02]  /*0210*/  ISETP.GE.AND P1, PT, R11, RZ, PT ;  /* 0x000000ff0b00720c */ /* 0x000fe40003f26270 */
[----:B------:R-:W-:-:S04]  /*0220*/  SHF.R.U32.HI R5, RZ, 0x1f, R2 ;  /* 0x0000001fff057819 */ /* 0x000fc80000011602 */
[----:B------:R-:W-:-:S05]  /*0230*/  LEA.HI.SX32 R4, R2, R5, 0x18 ;  /* 0x0000000502047211 */ /* 0x000fca00078fc2ff */
[C---:B------:R-:W-:Y:S02]  /*0240*/  IMAD.SHL.U32 R0, R4.reuse, 0x8, RZ ;  /* 0x0000000804007824 */ /* 0x040fe400078e00ff */
[----:B------:R-:W-:-:S03]  /*0250*/  IMAD R13, R4, -0x600, R11 ;  /* 0xfffffa00040d7824 */ /* 0x000fc600078e020b */
[----:B------:R-:W-:Y:S02]  /*0260*/  LEA.HI.SX32 R3, R3, -R0, 0x1a ;  /* 0x8000000003037211 */ /* 0x000fe400078fd2ff */
[----:B------:R-:W-:Y:S02]  /*0270*/  IABS R19, R13 ;  /* 0x0000000d00137213 */ /* 0x000fe40000000000 */
[----:B------:R-:W-:-:S04]  /*0280*/  VIMNMX R6, R3, 0x8, PT ;  /* 0x0000000803067848 */ /* 0x000fc80003fe0100 */
[-C--:B------:R-:W-:Y:S02]  /*0290*/  IABS R15, R6.reuse ;  /* 0x00000006000f7213 */ /* 0x080fe40000000000 */
[----:B------:R-:W-:Y:S02]  /*02a0*/  IABS R12, R6 ;  /* 0x00000006000c7213 */ /* 0x000fe40000000000 */
[----:B------:R-:W2:Y:S03]  /*02b0*/  I2F.RP R7, R15 ;  /* 0x0000000f00077306 */ /* 0x000ea60000209400 */
[----:B------:R-:W-:-:S05]  /*02c0*/  IMAD.MOV R17, RZ, RZ, -R12 ;  /* 0x000000ffff117224 */ /* 0x000fca00078e0a0c */
[----:B--2---:R-:W2:Y:S02]  /*02d0*/  MUFU.RCP R7, R7 ;  /* 0x0000000700077308 */ /* 0x004ea40000001000 */
[----:B--2---:R-:W-:Y:S02]  /*02e0*/  VIADD R2, R7, 0xffffffe ;  /* 0x0ffffffe07027836 */ /* 0x004fe40000000000 */
[----:B------:R-:W2:Y:S04]  /*02f0*/  S2R R7, SR_TID.X ;  /* 0x0000000000077919 */ /* 0x000ea80000002100 */
[----:B------:R3:W4:Y:S02]  /*0300*/  F2I.FTZ.U32.TRUNC.NTZ R3, R2 ;  /* 0x0000000200037305 */ /* 0x000724000021f000 */
[----:B---3--:R-:W-:-:S02]  /*0310*/  IMAD.MOV.U32 R2, RZ, RZ, RZ ;  /* 0x000000ffff027224 */ /* 0x008fc400078e00ff */
[----:B----4-:R-:W-:-:S04]  /*0320*/  IMAD.MOV R8, RZ, RZ, -R3 ;  /* 0x000000ffff087224 */ /* 0x010fc800078e0a03 */
[----:B------:R-:W-:-:S04]  /*0330*/  IMAD R5, R8, R15, RZ ;  /* 0x0000000f08057224 */ /* 0x000fc800078e02ff */
[----:B------:R-:W-:-:S04]  /*0340*/  IMAD.HI.U32 R8, R3, R5, R2 ;  /* 0x0000000503087227 */ /* 0x000fc800078e0002 */
[----:B------:R-:W-:Y:S02]  /*0350*/  IMAD.MOV.U32 R3, RZ, RZ, R10 ;  /* 0x000000ffff037224 */ /* 0x000fe400078e000a */
[----:B------:R-:W-:Y:S01]  /*0360*/  VIADD R5, R9, 0x1000 ;  /* 0x0000100009057836 */ /* 0x000fe20000000000 */
[----:B--2---:R-:W-:Y:S01]  /*0370*/  SHF.R.U32.HI R14, RZ, 0x1, R7 ;  /* 0x00000001ff0e7819 */ /* 0x004fe20000011607 */
[----:B------:R-:W-:-:S03]  /*0380*/  IMAD.HI.U32 R2, R8, R3, RZ ;  /* 0x0000000308027227 */ /* 0x000fc600078e00ff */
[----:B------:R-:W-:Y:S01]  /*0390*/  IABS R21, R5 ;  /* 0x0000000500157213 */ /* 0x000fe20000000000 */
[----:B------:R-:W-:Y:S01]  /*03a0*/  IMAD R2, R2, R17, R3 ;  /* 0x0000001102027224 */ /* 0x000fe200078e0203 */
[----:B------:R-:W-:Y:S01]  /*03b0*/  SGXT.U32 R14, R14, 0x6 ;  /* 0x000000060e0e781a */ /* 0x000fe20000000000 */
[----:B------:R-:W-:Y:S01]  /*03c0*/  IMAD.HI.U32 R8, R8, R19, RZ ;  /* 0x0000001308087227 */ /* 0x000fe200078e00ff */
[----:B------:R-:W2:Y:S01]  /*03d0*/  I2F.RP R9, R21 ;  /* 0x0000001500097306 */ /* 0x000ea20000209400 */
[----:B------:R-:W-:Y:S02]  /*03e0*/  IABS R10, R5 ;  /* 0x00000005000a7213 */ /* 0x000fe40000000000 */
[----:B------:R-:W-:Y:S01]  /*03f0*/  ISETP.GT.U32.AND P0, PT, R15, R2, PT ;  /* 0x000000020f00720c */ /* 0x000fe20003f04070 */
[----:B------:R-:W-:Y:S02]  /*0400*/  IMAD R4, R8, R17, R19 ;  /* 0x0000001108047224 */ /* 0x000fe400078e0213 */
[----:B------:R-:W-:-:S03]  /*0410*/  IMAD.MOV R10, RZ, RZ, -R10 ;  /* 0x000000ffff0a7224 */ /* 0x000fc600078e0a0a */
[----:B------:R-:W-:Y:S01]  /*0420*/  ISETP.GT.U32.AND P3, PT, R15, R4, PT ;  /* 0x000000040f00720c */ /* 0x000fe20003f64070 */
[----:B--2---:R-:W2:Y:S06]  /*0430*/  MUFU.RCP R9, R9 ;  /* 0x0000000900097308 */ /* 0x004eac0000001000 */
[----:B------:R-:W-:-:S05]  /*0440*/  @!P0 IMAD.IADD R2, R2, 0x1, -R15 ;  /* 0x0000000102028824 */ /* 0x000fca00078e0a0f */
[----:B------:R-:W-:Y:S01]  /*0450*/  ISETP.GT.U32.AND P0, PT, R15, R2, PT ;  /* 0x000000020f00720c */ /* 0x000fe20003f04070 */
[----:B------:R-:W-:Y:S02]  /*0460*/  @!P3 IMAD.IADD R4, R4, 0x1, -R15 ;  /* 0x000000010404b824 */ /* 0x000fe400078e0a0f */
[----:B------:R-:W-:-:S03]  /*0470*/  @!P3 VIADD R8, R8, 0x1 ;  /* 0x000000010808b836 */ /* 0x000fc60000000000 */
[----:B------:R-:W-:Y:S01]  /*0480*/  ISETP.GE.U32.AND P2, PT, R4, R15, PT ;  /* 0x0000000f0400720c */ /* 0x000fe20003f46070 */
[----:B--2---:R-:W-:Y:S01]  /*0490*/  VIADD R3, R9, 0xffffffe ;  /* 0x0ffffffe09037836 */ /* 0x004fe20000000000 */
[----:B------:R-:W-:-:S05]  /*04a0*/  LOP3.LUT R9, RZ, R6, RZ, 0x33, !PT ;  /* 0x00000006ff097212 */ /* 0x000fca00078e33ff */
[----:B------:R-:W-:Y:S01]  /*04b0*/  @!P0 IMAD.IADD R2, R2, 0x1, -R15 ;  /* 0x0000000102028824 */ /* 0x000fe200078e0a0f */
[----:B------:R-:W-:Y:S01]  /*04c0*/  ISETP.NE.AND P0, PT, R6, RZ, PT ;  /* 0x000000ff0600720c */ /* 0x000fe20003f05270 */
[----:B------:R-:W2:Y:S01]  /*04d0*/  F2I.FTZ.U32.TRUNC.NTZ R3, R3 ;  /* 0x0000000300037305 */ /* 0x000ea2000021f000 */
[----:B------:R-:W-:Y:S01]  /*04e0*/  LOP3.LUT R6, R13, R6, RZ, 0x3c, !PT ;  /* 0x000000060d067212 */ /* 0x000fe200078e3cff */
[----:B------:R-:W-:Y:S02]  /*04f0*/  @!P1 IMAD.MOV R2, RZ, RZ, -R2 ;  /* 0x000000ffff029224 */ /* 0x000fe400078e0a02 */
[----:B------:R-:W-:Y:S01]  /*0500*/  @P2 VIADD R8, R8, 0x1 ;  /* 0x0000000108082836 */ /* 0x000fe20000000000 */
[----:B------:R-:W-:Y:S02]  /*0510*/  ISETP.GE.AND P1, PT, R6, RZ, PT ;  /* 0x000000ff0600720c */ /* 0x000fe40003f26270 */
[----:B------:R-:W-:Y:S01]  /*0520*/  SEL R11, R9, R2, !P0 ;  /* 0x00000002090b7207 */ /* 0x000fe20004000000 */
[----:B------:R-:W-:Y:S01]  /*0530*/  IMAD.MOV.U32 R2, RZ, RZ, RZ ;  /* 0x000000ffff027224 */ /* 0x000fe200078e00ff */
[----:B------:R-:W-:-:S03]  /*0540*/  SHF.R.U32.HI R6, RZ, 0x3, R7 ;  /* 0x00000003ff067819 */ /* 0x000fc60000011607 */
[----:B------:R-:W-:Y:S02]  /*0550*/  IMAD.IADD R11, R0, 0x1, R11 ;  /* 0x00000001000b7824 */ /* 0x000fe400078e020b */
[--C-:B--2---:R-:W-:Y:S02]  /*0560*/  IMAD.MOV R0, RZ, RZ, -R3.reuse ;  /* 0x000000ffff007224 */ /* 0x104fe400078e0a03 */
[----:B------:R-:W-:Y:S02]  /*0570*/  IMAD.SHL.U32 R12, R11, 0x40, RZ ;  /* 0x000000400b0c7824 */ /* 0x000fe400078e00ff */
[----:B------:R-:W-:Y:S02]  /*0580*/  IMAD R11, R0, R21, RZ ;  /* 0x00000015000b7224 */ /* 0x000fe400078e02ff */
[----:B------:R-:W-:Y:S01]  /*0590*/  @!P1 IMAD.MOV R8, RZ, RZ, -R8 ;  /* 0x000000ffff089224 */ /* 0x000fe200078e0a08 */
[----:B------:R-:W-:Y:S01]  /*05a0*/  LOP3.LUT R16, R12, R14, RZ, 0xfc, !PT ;  /* 0x0000000e0c107212 */ /* 0x000fe200078efcff */
[----:B------:R-:W-:-:S03]  /*05b0*/  IMAD.HI.U32 R2, R3, R11, R2 ;  /* 0x0000000b03027227 */ /* 0x000fc600078e0002 */
[----:B------:R-:W-:-:S05]  /*05c0*/  IABS R0, R16 ;  /* 0x0000001000007213 */ /* 0x000fca0000000000 */
[----:B------:R-:W-:Y:S02]  /*05d0*/  IMAD.MOV.U32 R3, RZ, RZ, R0 ;  /* 0x000000ffff037224 */ /* 0x000fe400078e0000 */
[----:B------:R-:W-:Y:S02]  /*05e0*/  IMAD.MOV.U32 R0, RZ, RZ, R10 ;  /* 0x000000ffff007224 */ /* 0x000fe400078e000a */
[----:B------:R-:W-:Y:S01]  /*05f0*/  IMAD.HI.U32 R2, R2, R3, RZ ;  /* 0x0000000302027227 */ /* 0x000fe200078e00ff */
[----:B------:R-:W2:Y:S03]  /*0600*/  LDC.64 R10, c[0x0][0x218] ;  /* 0x00008600ff0a7b82 */ /* 0x000ea60000000a00 */
[----:B------:R-:W-:Y:S01]  /*0610*/  IMAD R2, R2, R0, R3 ;  /* 0x0000000002027224 */ /* 0x000fe200078e0203 */
[----:B------:R-:W-:Y:S02]  /*0620*/  SEL R3, R9, R8, !P0 ;  /* 0x0000000809037207 */ /* 0x000fe40004000000 */
[----:B------:R-:W-:-:S02]  /*0630*/  ISETP.NE.AND P0, PT, R5, RZ, PT ;  /* 0x000000ff0500720c */ /* 0x000fc40003f05270 */
[----:B------:R-:W-:Y:S01]  /*0640*/  ISETP.GT.U32.AND P2, PT, R21, R2, PT ;  /* 0x000000021500720c */ /* 0x000fe20003f44070 */
[----:B------:R-:W-:Y:S01]  /*0650*/  IMAD.SHL.U32 R3, R3, 0x40, RZ ;  /* 0x0000004003037824 */ /* 0x000fe200078e00ff */
[----:B------:R-:W3:Y:S04]  /*0660*/  LDC.64 R8, c[0x0][0x210] ;  /* 0x00008400ff087b82 */ /* 0x000ee80000000a00 */
[----:B------:R-:W-:-:S05]  /*0670*/  LOP3.LUT R4, R3, R14, RZ, 0xfc, !PT ;  /* 0x0000000e03047212 */ /* 0x000fca00078efcff */
[----:B------:R-:W-:-:S04]  /*0680*/  IMAD.HI R0, R4, 0x2aaaaaab, RZ ;  /* 0x2aaaaaab04007827 */ /* 0x000fc800078e02ff */
[----:B------:R-:W-:Y:S01]  /*0690*/  @!P2 IMAD.IADD R2, R2, 0x1, -R21 ;  /* 0x000000010202a824 */ /* 0x000fe200078e0a15 */
[----:B------:R-:W-:Y:S02]  /*06a0*/  ISETP.GE.AND P2, PT, R16, RZ, PT ;  /* 0x000000ff1000720c */ /* 0x000fe40003f46270 */
[----:B------:R-:W-:Y:S02]  /*06b0*/  SHF.R.U32.HI R15, RZ, 0x1f, R0 ;  /* 0x0000001fff0f7819 */ /* 0x000fe40000011600 */
[----:B------:R-:W-:Y:S02]  /*06c0*/  ISETP.GT.U32.AND P1, PT, R21, R2, PT ;  /* 0x000000021500720c */ /* 0x000fe40003f24070 */
[----:B------:R-:W-:Y:S01]  /*06d0*/  LEA.HI R15, R0, R15, RZ, 0x15 ;  /* 0x0000000f000f7211 */ /* 0x000fe200078fa8ff */
[----:B------:R-:W-:-:S04]  /*06e0*/  IMAD.SHL.U32 R0, R7, 0x8, RZ ;  /* 0x0000000807007824 */ /* 0x000fc800078e00ff */
[----:B------:R-:W-:Y:S01]  /*06f0*/  IMAD R15, R15, -0x3000, R4 ;  /* 0xffffd0000f0f7824 */ /* 0x000fe200078e0204 */
[----:B------:R-:W-:Y:S02]  /*0700*/  LOP3.LUT R17, R0, 0x8, R7, 0x48, !PT ;  /* 0x0000000800117812 */ /* 0x000fe400078e4807 */
[----:B------:R-:W-:-:S03]  /*0710*/  SHF.R.U32.HI R4, RZ, 0x5, R7 ;  /* 0x00000005ff047819 */ /* 0x000fc60000011607 */
[----:B------:R-:W-:Y:S02]  /*0720*/  @!P1 IMAD.IADD R2, R2, 0x1, -R21 ;  /* 0x0000000102029824 */ /* 0x000fe400078e0a15 */
[----:B------:R-:W-:Y:S02]  /*0730*/  IMAD R17, R14, 0x10, R17 ;  /* 0x000000100e117824 */ /* 0x000fe400078e0211 */
[----:B------:R-:W-:Y:S01]  /*0740*/  IMAD.MOV.U32 R13, RZ, RZ, R2 ;  /* 0x000000ffff0d7224 */ /* 0x000fe200078e0002 */
[----:B------:R-:W-:-:S03]  /*0750*/  LOP3.LUT R2, R0, 0x8, RZ, 0xc0, !PT ;  /* 0x0000000800027812 */ /* 0x000fc600078ec0ff */
[----:B------:R-:W-:Y:S01]  /*0760*/  @!P2 IMAD.MOV R13, RZ, RZ, -R13 ;  /* 0x000000ffff0da224 */ /* 0x000fe200078e0a0d */
[----:B------:R-:W-:Y:S01]  /*0770*/  @!P0 LOP3.LUT R13, RZ, R5, RZ, 0x33, !PT ;  /* 0x00000005ff0d8212 */ /* 0x000fe200078e33ff */
[----:B------:R-:W-:-:S04]  /*0780*/  IMAD R15, R15, 0xc00, R2 ;  /* 0x00000c000f0f7824 */ /* 0x000fc800078e0202 */
[----:B------:R-:W-:Y:S01]  /*0790*/  IMAD R13, R13, 0xc00, R2 ;  /* 0x00000c000d0d7824 */ /* 0x000fe200078e0202 */
[----:B------:R-:W-:Y:S01]  /*07a0*/  SHF.R.U32.HI R2, RZ, 0x3, R7 ;  /* 0x00000003ff027819 */ /* 0x000fe20000011607 */
[----:B--2---:R-:W-:Y:S01]  /*07b0*/  IMAD.WIDE R10, R15, 0x2, R10 ;  /* 0x000000020f0a7825 */ /* 0x004fe200078e020a */
[----:B------:R-:W-:-:S03]  /*07c0*/  LEA R15, R17, UR8, 0x1 ;  /* 0x00000008110f7c11 */ /* 0x000fc6000f8e08ff */
[----:B---3--:R-:W-:Y:S01]  /*07d0*/  IMAD.WIDE R8, R13, 0x2, R8 ;  /* 0x000000020d087825 */ /* 0x008fe200078e0208 */
[----:B------:R-:W-:Y:S02]  /*07e0*/  SGXT.U32 R13, R2, 0x4 ;  /* 0x00000004020d781a */ /* 0x000fe40000000000 */
[----:B------:R-:W-:Y:S02]  /*07f0*/  IADD3 R16, P0, R10, 0x20, RZ ;  /* 0x000000200a107810 */ /* 0x000fe40007f1e0ff */
[----:B------:R-:W-:Y:S01]  /*0800*/  @!PT LDS RZ, [RZ] ;  /* 0x00000000fffff984 */ /* 0x000fe20000000800 */
[----:B------:R-:W-:Y:S01]  /*0810*/  @!PT LDS RZ, [RZ] ;  /* 0x00000000fffff984 */ /* 0x000fe20000000800 */
[----:B------:R-:W-:Y:S01]  /*0820*/  @!PT LDS RZ, [RZ] ;  /* 0x00000000fffff984 */ /* 0x000fe20000000800 */
[----:B------:R-:W-:Y:S01]  /*0830*/  LDGSTS.E.BYPASS.128 [R15], desc[UR10][R8.64] ;  /* 0x00000000080f7fae */ /* 0x000fe2000b901c4a */
[----:B------:R-:W-:Y:S02]  /*0840*/  IADD3 R14, P1, R8, 0x20, RZ ;  /* 0x00000020080e7810 */ /* 0x000fe40007f3e0ff */
[----:B------:R-:W-:Y:S01]  /*0850*/  LOP3.LUT R2, R12, R13, RZ, 0xfc, !PT ;  /* 0x0000000d0c027212 */ /* 0x000fe200078efcff */
[----:B------:R-:W0:Y:S01]  /*0860*/  LDGDEPBAR ;  /* 0x00000000000079af */ /* 0x000e220000000000 */
[----:B------:R-:W-:Y:S01]  /*0870*/  IMAD.X R19, RZ, RZ, R11, P0 ;  /* 0x000000ffff137224 */ /* 0x000fe200000e060b */
[----:B------:R-:W-:Y:S01]  /*0880*/  CS2R R12, SRZ ;  /* 0x00000000000c7805 */ /* 0x000fe2000001ff00 */
[----:B------:R-:W-:Y:S01]  /*0890*/  IMAD.X R17, RZ, RZ, R9, P1 ;  /* 0x000000ffff117224 */ /* 0x000fe200008e0609 */
[----:B------:R2:W-:Y:S04]  /*08a0*/  LDGSTS.E.BYPASS.128 [R15+0x1000], desc[UR10][R10.64] ;  /* 0x010000000a0f7fae */ /* 0x0005e8000b901c4a */
[----:B------:R-:W0:Y:S01]  /*08b0*/  LDGDEPBAR ;  /* 0x00000000000079af */ /* 0x000e220000000000 */
[----:B--2---:R-:W-:-:S07]  /*08c0*/  LOP3.LUT R10, R4, 0x7fffffc, RZ, 0xc0, !PT ;  /* 0x07fffffc040a7812 */ /* 0x004fce00078ec0ff */
.L_x_0:
[----:B--2---:R-:W2:Y:S01]  /*08d0*/  SHFL.IDX PT, R8, R10, RZ, 0x1f ;  /* 0x00001fff0a087589 */ /* 0x004ea200000e0000 */
[----:B------:R-:W-:Y:S01]  /*08e0*/  UIADD3 UR9, UR9, 0x1, URZ ;  /* 0x0000000109097890 */ /* 0x000fe2000fffe03f */
[----:B------:R-:W-:-:S04]  /*08f0*/  DEPBAR.LE SB0, 0x0 ;  /* 0x000080000000791a */ /* 0x000fc80000000000 */
[----:B------:R-:W-:Y:S01]  /*0900*/  UISETP.GE.AND UP0, UPT, UR9, 0x2, UPT ;  /* 0x000000020900788c */ /* 0x000fe2000bf06270 */
[----:B------:R-:W-:Y:S01]  /*0910*/  BAR.SYNC.DEFER_BLOCKING 0x0 ;  /* 0x0000000000007b1d */ /* 0x000fe20000010000 */
[----:B------:R-:W-:Y:S01]  /*0920*/  VIADD R12, R12, 0x1 ;  /* 0x000000010c0c7836 */ /* 0x000fe20000000000 */
[C---:B------:R-:W-:Y:S01]  /*0930*/  ISETP.GE.U32.AND P0, PT, R13.reuse, 0xbf0, PT ;  /* 0x00000bf00d00780c */ /* 0x040fe20003f06070 */
[----:B------:R-:W-:Y:S01]  /*0940*/  USEL UR9, UR9, URZ, !UP0 ;  /* 0x0000003f09097287 */ /* 0x000fe2000c000000 */
[----:B------:R-:W-:Y:S02]  /*0950*/  IMAD.MOV.U32 R9, RZ, RZ, R17 ;  /* 0x000000ffff097224 */ /* 0x000fe400078e0011 */
[----:B------:R-:W-:Y:S01]  /*0960*/  ISETP.GE.AND P1, PT, R12, 0x2, PT ;  /* 0x000000020c00780c */ /* 0x000fe20003f26270 */
[----:B------:R-:W-:-:S03]  /*0970*/  VIADD R13, R13, 0x10 ;  /* 0x000000100d0d7836 */ /* 0x000fc60000000000 */
[----:B------:R-:W-:-:S05]  /*0980*/  SEL R12, R12, RZ, !P1 ;  /* 0x000000ff0c0c7207 */ /* 0x000fca0004800000 */
[----:B------:R-:W-:Y:S01]  /*0990*/  IMAD R11, R12, 0x800, R15 ;  /* 0x000008000c0b7824 */ /* 0x000fe200078e020f */
[----:B--2---:R-:W-:Y:S01]  /*09a0*/  R2UR UR4, R8 ;  /* 0x00000000080472ca */ /* 0x004fe200000e0000 */
[----:B------:R-:W-:Y:S01]  /*09b0*/  IMAD.MOV.U32 R8, RZ, RZ, R14 ;  /* 0x000000ffff087224 */ /* 0x000fe200078e000e */
[----:B------:R-:W-:Y:S01]  /*09c0*/  IADD3 R14, P2, R14, 0x20, RZ ;  /* 0x000000200e0e7810 */ /* 0x000fe20007f5e0ff */
[----:B------:R-:W-:-:S04]  /*09d0*/  WARPGROUP.ARRIVE ;  /* 0x00000000000079c5 */ /* 0x000fc80000000000 */
[----:B------:R-:W-:-:S06]  /*09e0*/  IMAD.X R17, RZ, RZ, R17, P2 ;  /* 0x000000ffff117224 */ /* 0x000fcc00010e0611 */
[----:B------:R-:W-:Y:S02]  /*09f0*/  USHF.L.U32 UR5, UR4, 0x5, URZ ;  /* 0x0000000504057899 */ /* 0x000fe4000800063f */
[----:B------:R-:W-:Y:S02]  /*0a00*/  ULEA UR4, UR9, UR8, 0xb ;  /* 0x0000000809047291 */ /* 0x000fe4000f8e583f */
[----:B------:R-:W-:Y:S02]  /*0a10*/  ULOP3.LUT UR5, UR5, 0x60, URZ, 0xc0, !UPT ;  /* 0x0000006005057892 */ /* 0x000fe4000f8ec03f */
[----:B------:R-:W-:Y:S02]  /*0a20*/  USHF.R.U32.HI UR6, URZ, 0x4, UR4 ;  /* 0x000000043f067899 */ /* 0x000fe40008011604 */
[----:B------:R-:W-:Y:S02]  /*0a30*/  UIADD3 UR4, UR4, 0x1000, URZ ;  /* 0x0000100004047890 */ /* 0x000fe4000fffe03f */
[----:B------:R-:W-:-:S02]  /*0a40*/  ULOP3.LUT UR6, UR6, 0x3fff, URZ, 0xc0, !UPT ;  /* 0x00003fff06067892 */ /* 0x000fc4000f8ec03f */
[----:B------:R-:W-:Y:S02]  /*0a50*/  USHF.R.U32.HI UR4, URZ, 0x4, UR4 ;  /* 0x000000043f047899 */ /* 0x000fe40008011604 */
[----:B------:R-:W-:Y:S02]  /*0a60*/  UIADD3 UR5, UP0, UR5, UR6, URZ ;  /* 0x0000000605057290 */ /* 0x000fe4000ff1e03f */
[----:B------:R-:W-:Y:S02]  /*0a70*/  ULOP3.LUT UR4, UR4, 0x3fff, URZ, 0xc0, !UPT ;  /* 0x00003fff04047892 */ /* 0x000fe4000f8ec03f */
[----:B------:R-:W-:Y:S02]  /*0a80*/  UIADD3.X UR7, URZ, URZ, URZ, UP0, !UPT ;  /* 0x0000003f3f077290 */ /* 0x000fe400087fe43f */
[----:B------:R-:W-:Y:S02]  /*0a90*/  ULOP3.LUT UR6, UR4, 0x800000, URZ, 0xfc, !UPT ;  /* 0x0080000004067892 */ /* 0x000fe4000f8efc3f */
[----:B------:R-:W-:-:S02]  /*0aa0*/  ULOP3.LUT UR4, UR5, 0x800000, URZ, 0xfc, !UPT ;  /* 0x0080000005047892 */ /* 0x000fc4000f8efc3f */
[----:B------:R-:W-:-:S03]  /*0ab0*/  ULOP3.LUT UR5, UR7, 0xc0000010, URZ, 0xfc, !UPT ;  /* 0xc000001007057892 */ /* 0x000fc6000f8efc3f */
[----:B------:R-:W-:-:S06]  /*0ac0*/  UMOV UR7, 0xc0000010 ;  /* 0xc000001000077882 */ /* 0x000fcc0000000000 */
[----:B------:R-:W-:Y:S03]  /*0ad0*/  HGMMA.64x64x16.F32.BF16 R24, gdesc[UR4], R24, gsb0 ;  /* 0x00e00000041879f0 */ /* 0x000fe60008001818 */
[----:B------:R-:W-:Y:S02]  /*0ae0*/  WARPGROUP.DEPBAR.LE gsb0, 0x1 ;  /* 0x00008000000079c5 */ /* 0x000fe40000010100 */
[----:B------:R-:W-:Y:S06]  /*0af0*/  BAR.SYNC.DEFER_BLOCKING 0x0 ;  /* 0x0000000000007b1d */ /* 0x000fec0000010000 */
[----:B------:R-:W-:Y:S01]  /*0b00*/  @!PT LDS RZ, [RZ] ;  /* 0x00000000fffff984 */ /* 0x000fe20000000800 */
[----:B------:R-:W-:Y:S01]  /*0b10*/  @!PT LDS RZ, [RZ] ;  /* 0x00000000fffff984 */ /* 0x000fe20000000800 */
[----:B------:R-:W-:Y:S01]  /*0b20*/  @!PT LDS RZ, [RZ] ;  /* 0x00000000fffff984 */ /* 0x000fe20000000800 */
[----:B------:R2:W-:Y:S04]  /*0b30*/  LDGSTS.E.BYPASS.128 [R11], desc[UR10][R8.64], !P0 ;  /* 0x00000000080b7fae */ /* 0x0005e8000c101c4a */
[----:B------:R-:W0:Y:S01]  /*0b40*/  LDGDEPBAR ;  /* 0x00000000000079af */ /* 0x000e220000000000 */
[----:B--2---:R-:W-:Y:S01]  /*0b50*/  IMAD.MOV.U32 R8, RZ, RZ, R16 ;  /* 0x000000ffff087224 */ /* 0x004fe200078e0010 */
[----:B------:R-:W-:Y:S01]  /*0b60*/  IADD3 R16, P1, R16, 0x20, RZ ;  /* 0x0000002010107810 */ /* 0x000fe20007f3e0ff */
[----:B------:R-:W-:-:S04]  /*0b70*/  IMAD.MOV.U32 R9, RZ, RZ, R19 ;  /* 0x000000ffff097224 */ /* 0x000fc800078e0013 */
[----:B------:R-:W-:Y:S01]  /*0b80*/  IMAD.X R19, RZ, RZ, R19, P1 ;  /* 0x000000ffff137224 */ /* 0x000fe200008e0613 */
[----:B------:R2:W-:Y:S04]  /*0b90*/  LDGSTS.E.BYPASS.128 [R11+0x1000], desc[UR10][R8.64], !P0 ;  /* 0x01000000080b7fae */ /* 0x0005e8000c101c4a */
[----:B------:R-:W0:Y:S01]  /*0ba0*/  LDGDEPBAR ;  /* 0x00000000000079af */ /* 0x000e220000000000 */
[----:B------:R-:W-:Y:S05]  /*0bb0*/  @!P0 BRA `(.L_x_0) ;  /* 0xfffffffc00448947 */ /* 0x000fea000383ffff */
[----:B------:R-:W-:Y:S02]  /*0bc0*/  WARPGROUP.DEPBAR.LE gsb0, 0x0 ;  /* 0x00008000000079c5 */ /* 0x000fe40000010000 */
[----:B------:R-:W-:-:S04]  /*0bd0*/  DEPBAR.LE SB0, 0x0 ;  /* 0x000080000000791a */ /* 0x000fc80000000000 */
[----:B--2---:R-:W-:Y:S01]  /*0be0*/  IMAD.SHL.U32 R9, R6, 0x4, RZ ;  /* 0x0000000406097824 */ /* 0x004fe200078e00ff */
[----:B------:R-:W-:Y:S02]  /*0bf0*/  LOP3.LUT R8, R7, 0xf, RZ, 0xc0, !PT ;  /* 0x0000000f07087812 */ /* 0x000fe400078ec0ff */
[----:B------:R-:W-:Y:S02]  /*0c00*/  LOP3.LUT R4, R4, 0x3, RZ, 0xc0, !PT ;  /* 0x0000000304047812 */ /* 0x000fe400078ec0ff */
[----:B------:R-:W-:Y:S02]  /*0c10*/  LOP3.LUT R9, R9, 0x8, RZ, 0xc0, !PT ;  /* 0x0000000809097812 */ /* 0x000fe400078ec0ff */
[----:B------:R-:W-:Y:S02]  /*0c20*/  F2FP.BF16.F32.PACK_AB R24, R25, R24 ;  /* 0x000000181918723e */ /* 0x000fe400000010ff */
[----:B------:R-:W-:Y:S01]  /*0c30*/  F2FP.BF16.F32.PACK_AB R25, R27, R26 ;  /* 0x0000001a1b19723e */ /* 0x000fe200000010ff */
[----:B------:R-:W-:Y:S01]  /*0c40*/  IMAD R9, R8, 0x48, R9 ;  /* 0x0000004808097824 */ /* 0x000fe200078e0209 */
[----:B------:R-:W-:-:S02]  /*0c50*/  F2FP.BF16.F32.PACK_AB R32, R33, R32 ;  /* 0x000000202120723e */ /* 0x000fc400000010ff */
[----:B------:R-:W-:Y:S01]  /*0c60*/  F2FP.BF16.F32.PACK_AB R26, R29, R28 ;  /* 0x0000001c1d1a723e */ /* 0x000fe200000010ff */
[----:B------:R-:W-:Y:S01]  /*0c70*/  IMAD R9, R4, 0x480, R9 ;  /* 0x0000048004097824 */ /* 0x000fe200078e0209 */
[----:B------:R-:W-:Y:S02]  /*0c80*/  F2FP.BF16.F32.PACK_AB R27, R31, R30 ;  /* 0x0000001e1f1b723e */ /* 0x000fe400000010ff */
[----:B------:R-:W-:Y:S02]  /*0c90*/  F2FP.BF16.F32.PACK_AB R33, R35, R34 ;  /* 0x000000222321723e */ /* 0x000fe400000010ff */
[----:B------:R-:W-:Y:S02]  /*0ca0*/  F2FP.BF16.F32.PACK_AB R40, R41, R40 ;  /* 0x000000282928723e */ /* 0x000fe400000010ff */
[----:B------:R-:W-:Y:S01]  /*0cb0*/  LEA R20, R9, UR8, 0x1 ;  /* 0x0000000809147c11 */ /* 0x000fe2000f8e08ff */
[----:B------:R-:W-:Y:S01]  /*0cc0*/  BAR.SYNC.DEFER_BLOCKING 0x0 ;  /* 0x0000000000007b1d */ /* 0x000fe20000010000 */
[----:B------:R-:W-:-:S02]  /*0cd0*/  F2FP.BF16.F32.PACK_AB R34, R37, R36 ;  /* 0x000000242522723e */ /* 0x000fc400000010ff */
[----:B------:R-:W-:Y:S02]  /*0ce0*/  F2FP.BF16.F32.PACK_AB R35, R39, R38 ;  /* 0x000000262723723e */ /* 0x000fe400000010ff */
[----:B------:R-:W-:Y:S02]  /*0cf0*/  F2FP.BF16.F32.PACK_AB R41, R43, R42 ;  /* 0x0000002a2b29723e */ /* 0x000fe400000010ff */
[----:B------:R-:W-:Y:S02]  /*0d00*/  F2FP.BF16.F32.PACK_AB R48, R49, R48 ;  /* 0x000000303130723e */ /* 0x000fe400000010ff */
[----:B------:R-:W-:Y:S02]  /*0d10*/  F2FP.BF16.F32.PACK_AB R42, R45, R44 ;  /* 0x0000002c2d2a723e */ /* 0x000fe400000010ff */
[----:B------:R-:W-:Y:S02]  /*0d20*/  F2FP.BF16.F32.PACK_AB R43, R47, R46 ;  /* 0x0000002e2f2b723e */ /* 0x000fe400000010ff */
[----:B------:R-:W-:-:S02]  /*0d30*/  F2FP.BF16.F32.PACK_AB R49, R51, R50 ;  /* 0x000000323331723e */ /* 0x000fc400000010ff */
[----:B------:R-:W-:Y:S02]  /*0d40*/  F2FP.BF16.F32.PACK_AB R50, R53, R52 ;  /* 0x000000343532723e */ /* 0x000fe400000010ff */
[----:B------:R-:W-:Y:S02]  /*0d50*/  F2FP.BF16.F32.PACK_AB R51, R55, R54 ;  /* 0x000000363733723e */ /* 0x000fe400000010ff */
[----:B------:R-:W-:Y:S02]  /*0d60*/  LOP3.LUT R7, R6, 0x3, RZ, 0xc0, !PT ;  /* 0x0000000306077812 */ /* 0x000fe400078ec0ff */
[----:B------:R-:W-:Y:S01]  /*0d70*/  LOP3.LUT R3, R3, 0x38, R0, 0xf8, !PT ;  /* 0x0000003803037812 */ /* 0x000fe200078ef800 */
[----:B------:R2:W-:Y:S02]  /*0d80*/  STSM.16.M88.4 [R20], R24 ;  /* 0x0000001814007844 */ /* 0x0005e40000000200 */
[----:B------:R-:W-:Y:S01]  /*0d90*/  IMAD R7, R4, 0x4, R7 ;  /* 0x0000000404077824 */ /* 0x000fe200078e0207 */
[----:B------:R-:W-:Y:S01]  /*0da0*/  LOP3.LUT R4, R0, 0x38, RZ, 0xc0, !PT ;  /* 0x0000003800047812 */ /* 0x000fe200078ec0ff */
[----:B------:R-:W-:Y:S01]  /*0db0*/  IMAD R23, R2, 0x3000, R3 ;  /* 0x0000300002177824 */ /* 0x000fe200078e0203 */
[----:B------:R-:W-:Y:S01]  /*0dc0*/  STSM.16.M88.4 [R20+0x20], R32 ;  /* 0x0000202014007844 */ /* 0x000fe20000000200 */
[----:B------:R-:W-:-:S02]  /*0dd0*/  ISETP.GE.AND P0, PT, R3, 0x3000, PT ;  /* 0x000030000300780c */ /* 0x000fc40003f06270 */
[----:B------:R-:W-:Y:S01]  /*0de0*/  IMAD R4, R7, 0x48, R4 ;  /* 0x0000004807047824 */ /* 0x000fe200078e0204 */
[----:B------:R-:W-:Y:S01]  /*0df0*/  STSM.16.M88.4 [R20+0x40], R40 ;  /* 0x0000402814007844 */ /* 0x000fe20000000200 */
[----:B------:R-:W3:Y:S01]  /*0e00*/  LDC.64 R6, c[0x0][0x220] ;  /* 0x00008800ff067b82 */ /* 0x000ee20000000a00 */
[----:B------:R-:W-:Y:S01]  /*0e10*/  LOP3.LUT R0, R2, 0x10, RZ, 0xfc, !PT ;  /* 0x0000001002007812 */ /* 0x000fe200078efcff */
[C---:B------:R-:W-:Y:S01]  /*0e20*/  VIADD R21, R23.reuse, 0x30000 ;  /* 0x0003000017157836 */ /* 0x040fe20000000000 */
[----:B------:R4:W-:Y:S01]  /*0e30*/  STSM.16.M88.4 [R20+0x60], R48 ;  /* 0x0000603014007844 */ /* 0x0009e20000000200 */
[----:B------:R-:W-:Y:S02]  /*0e40*/  LEA R22, R4, UR8, 0x1 ;  /* 0x0000000804167c11 */ /* 0x000fe4000f8e08ff */
[C---:B------:R-:W-:Y:S02]  /*0e50*/  LOP3.LUT R4, R2.reuse, 0x20, RZ, 0xfc, !PT ;  /* 0x0000002002047812 */ /* 0x040fe400078efcff */
[----:B------:R-:W-:Y:S01]  /*0e60*/  BAR.SYNC.DEFER_BLOCKING 0x0 ;  /* 0x0000000000007b1d */ /* 0x000fe20000010000 */
[C---:B------:R-:W-:Y:S01]  /*0e70*/  ISETP.LT.AND P3, PT, R2.reuse, R5, !P0 ;  /* 0x000000050200720c */ /* 0x040fe20004761270 */
[----:B--2---:R-:W-:Y:S01]  /*0e80*/  VIADD R25, R23, 0x60000 ;  /* 0x0006000017197836 */ /* 0x004fe20000000000 */
[----:B------:R-:W-:-:S02]  /*0e90*/  LOP3.LUT R2, R2, 0x30, RZ, 0xfc, !PT ;  /* 0x0000003002027812 */ /* 0x000fc400078efcff */
[-C--:B------:R-:W-:Y:S02]  /*0ea0*/  ISETP.LT.AND P2, PT, R0, R5.reuse, !P0 ;  /* 0x000000050000720c */ /* 0x080fe40004741270 */
[-C--:B------:R-:W-:Y:S02]  /*0eb0*/  ISETP.LT.AND P1, PT, R4, R5.reuse, !P0 ;  /* 0x000000050400720c */ /* 0x080fe40004721270 */
[----:B------:R-:W-:Y:S01]  /*0ec0*/  ISETP.LT.AND P0, PT, R2, R5, !P0 ;  /* 0x000000050200720c */ /* 0x000fe20004701270 */
[----:B---3--:R-:W-:-:S04]  /*0ed0*/  IMAD.WIDE R2, R23, 0x2, R6 ;  /* 0x0000000217027825 */ /* 0x008fc800078e0206 */
[--C-:B------:R-:W-:Y:S01]  /*0ee0*/  IMAD.WIDE R4, R21, 0x2, R6.reuse ;  /* 0x0000000215047825 */ /* 0x100fe200078e0206 */
[----:B------:R-:W2:Y:S03]  /*0ef0*/  LDS.128 R16, [R22] ;  /* 0x0000000016107984 */ /* 0x000ea60000000c00 */
[----:B----4-:R-:W-:Y:S01]  /*0f00*/  IMAD.WIDE R20, R25, 0x2, R6 ;  /* 0x0000000219147825 */ /* 0x010fe200078e0206 */
[----:B------:R-:W3:Y:S04]  /*0f10*/  LDS.128 R12, [R22+0x900] ;  /* 0x00090000160c7984 */ /* 0x000ee80000000c00 */
[----:B------:R-:W4:Y:S04]  /*0f20*/  LDS.128 R8, [R22+0x1200] ;  /* 0x0012000016087984 */ /* 0x000f280000000c00 */
[----:B--2---:R2:W-:Y:S04]  /*0f30*/  @P3 STG.E.128 desc[UR10][R2.64], R16 ;  /* 0x0000001002003986 */ /* 0x0045e8000c101d0a */
[----:B---3--:R2:W-:Y:S04]  /*0f40*/  @P2 STG.E.128 desc[UR10][R4.64], R12 ;  /* 0x0000000c04002986 */ /* 0x0085e8000c101d0a */
[----:B----4-:R2:W-:Y:S01]  /*0f50*/  @P1 STG.E.128 desc[UR10][R20.64], R8 ;  /* 0x0000000814001986 */ /* 0x0105e2000c101d0a */
[----:B------:R-:W-:Y:S05]  /*0f60*/  @!P0 EXIT ;  /* 0x000000000000894d */ /* 0x000fea0003800000 */
[----:B--2---:R-:W1:Y:S01]  /*0f70*/  LDS.128 R8, [R22+0x1b00] ;  /* 0x001b000016087984 */ /* 0x004e620000000c00 */
[----:B------:R-:W-:-:S04]  /*0f80*/  VIADD R23, R23, 0x90000 ;  /* 0x0009000017177836 */ /* 0x000fc80000000000 */
[----:B------:R-:W-:-:S05]  /*0f90*/  IMAD.WIDE R6, R23, 0x2, R6 ;  /* 0x0000000217067825 */ /* 0x000fca00078e0206 */
[----:B-1----:R-:W-:Y:S01]  /*0fa0*/  STG.E.128 desc[UR10][R6.64], R8 ;  /* 0x0000000806007986 */ /* 0x002fe2000c101d0a */
[----:B------:R-:W-:Y:S05]  /*0fb0*/  EXIT ;  /* 0x000000000000794d */ /* 0x000fea0003800000 */
.L_x_1:
[----:B------:R-:W-:-:S00]  /*0fc0*/  BRA `(.L_x_1) ;  /* 0xfffffffc00fc7947 */ /* 0x000fc0000383ffff */
[----:B------:R-:W-:-:S00]  /*0fd0*/  NOP ;  /* 0x0000000000007918 */ /* 0x000fc00000000000 */
        /* <DEDUP_REMOVED lines=10> */
.L_x_2:


//--------------------- .nv.shared.triton_mm      --------------------------
	.section	.nv.shared.triton_mm,"aw",@nobits
	.sectionflags	@""
	.align	16
	.zero		1024


//--------------------- .nv.constant0.triton_mm   --------------------------
	.section	.nv.constant0.triton_mm,"a",@progbits
	.sectionflags	@""
	.align	4
.nv.constant0.triton_mm:
	.zero		556
